	.headerflags	@"EF_CUDA_TEXMODE_UNIFIED EF_CUDA_64BIT_ADDRESS EF_CUDA_ACCELERATORS EF_CUDA_SM90 EF_CUDA_VIRTUAL_SM(EF_CUDA_SM90)"
	.elftype	@"ET_EXEC"


//--------------------- .nv.info                  --------------------------
	.section	.nv.info,"",@"SHT_CUDA_INFO"
	.align	4


	//----- nvinfo : EIATTR_REGCOUNT
	.align		4
        /*0000*/ 	.byte	0x04, 0x2f
        /*0002*/ 	.short	(.L_3 - .L_2)
	.align		4
.L_2:
        /*0004*/ 	.word	index@(triton_poi_fused__native_batch_norm_legit_no_training_relu_40)
        /*0008*/ 	.word	0x00000012


	//----- nvinfo : EIATTR_MIN_STACK_SIZE
	.align		4
.L_3:
        /*000c*/ 	.byte	0x04, 0x12
        /*000e*/ 	.short	(.L_5 - .L_4)
	.align		4
.L_4:
        /*0010*/ 	.word	index@(triton_poi_fused__native_batch_norm_legit_no_training_relu_40)
        /*0014*/ 	.word	0x00000000


	//----- nvinfo : EIATTR_FRAME_SIZE
	.align		4
.L_5:
        /*0018*/ 	.byte	0x04, 0x11
        /*001a*/ 	.short	(.L_7 - .L_6)
	.align		4
.L_6:
        /*001c*/ 	.word	index@(triton_poi_fused__native_batch_norm_legit_no_training_relu_40)
        /*0020*/ 	.word	0x00000000


	//----- nvinfo : EIATTR_MIN_STACK_SIZE
	.align		4
.L_7:
        /*0024*/ 	.byte	0x04, 0x12
        /*0026*/ 	.short	(.L_9 - .L_8)
	.align		4
.L_8:
        /*0028*/ 	.word	index@(triton_poi_fused__native_batch_norm_legit_no_training_relu_40)
        /*002c*/ 	.word	0x00000000
.L_9:


//--------------------- .nv.info.triton_poi_fused__native_batch_norm_legit_no_training_relu_40 --------------------------
	.section	.nv.info.triton_poi_fused__native_batch_norm_legit_no_training_relu_40,"",@"SHT_CUDA_INFO"
	.sectionflags	@""
	.align	4


	//----- nvinfo : EIATTR_CUDA_API_VERSION
	.align		4
        /*0000*/ 	.byte	0x04, 0x37
        /*0002*/ 	.short	(.L_11 - .L_10)
.L_10:
        /*0004*/ 	.word	0x0000007c


	//----- nvinfo : EIATTR_KPARAM_INFO
	.align		4
.L_11:
        /*0008*/ 	.byte	0x04, 0x17
        /*000a*/ 	.short	(.L_13 - .L_12)
.L_12:
        /*000c*/ 	.word	0x00000000
        /*0010*/ 	.short	0x0006
        /*0012*/ 	.short	0x0030
        /*0014*/ 	.byte	0x00, 0xf0, 0x11, 0x00


	//----- nvinfo : EIATTR_KPARAM_INFO
	.align		4
.L_13:
        /*0018*/ 	.byte	0x04, 0x17
        /*001a*/ 	.short	(.L_15 - .L_14)
.L_14:
        /*001c*/ 	.word	0x00000000
        /*0020*/ 	.short	0x0005
        /*0022*/ 	.short	0x0028
        /*0024*/ 	.byte	0x00, 0xf4, 0x21, 0x00


	//----- nvinfo : EIATTR_KPARAM_INFO
	.align		4
.L_15:
        /*0028*/ 	.byte	0x04, 0x17
        /*002a*/ 	.short	(.L_17 - .L_16)
.L_16:
        /*002c*/ 	.word	0x00000000
        /*0030*/ 	.short	0x0004
        /*0032*/ 	.short	0x0020
        /*0034*/ 	.byte	0x00, 0xf4, 0x21, 0x00


	//----- nvinfo : EIATTR_KPARAM_INFO
	.align		4
.L_17:
        /*0038*/ 	.byte	0x04, 0x17
        /*003a*/ 	.short	(.L_19 - .L_18)
.L_18:
        /*003c*/ 	.word	0x00000000
        /*0040*/ 	.short	0x0003
        /*0042*/ 	.short	0x0018
        /*0044*/ 	.byte	0x00, 0xf4, 0x21, 0x00


	//----- nvinfo : EIATTR_KPARAM_INFO
	.align		4
.L_19:
        /*0048*/ 	.byte	0x04, 0x17
        /*004a*/ 	.short	(.L_21 - .L_20)
.L_20:
        /*004c*/ 	.word	0x00000000
        /*0050*/ 	.short	0x0002
        /*0052*/ 	.short	0x0010
        /*0054*/ 	.byte	0x00, 0xf4, 0x21, 0x00


	//----- nvinfo : EIATTR_KPARAM_INFO
	.align		4
.L_21:
        /*0058*/ 	.byte	0x04, 0x17
        /*005a*/ 	.short	(.L_23 - .L_22)
.L_22:
        /*005c*/ 	.word	0x00000000
        /*0060*/ 	.short	0x0001
        /*0062*/ 	.short	0x0008
        /*0064*/ 	.byte	0x00, 0xf4, 0x21, 0x00


	//----- nvinfo : EIATTR_KPARAM_INFO
	.align		4
.L_23:
        /*0068*/ 	.byte	0x04, 0x17
        /*006a*/ 	.short	(.L_25 - .L_24)
.L_24:
        /*006c*/ 	.word	0x00000000
        /*0070*/ 	.short	0x0000
        /*0072*/ 	.short	0x0000
        /*0074*/ 	.byte	0x00, 0xf4, 0x21, 0x00


	//----- nvinfo : EIATTR_SPARSE_MMA_MASK
	.align		4
.L_25:
        /*0078*/ 	.byte	0x03, 0x50
        /*007a*/ 	.short	0x0000


	//----- nvinfo : EIATTR_MAXREG_COUNT
	.align		4
        /*007c*/ 	.byte	0x03, 0x1b
        /*007e*/ 	.short	0x00ff


	//----- nvinfo : EIATTR_EXIT_INSTR_OFFSETS
	.align		4
        /*0080*/ 	.byte	0x04, 0x1c
        /*0082*/ 	.short	(.L_27 - .L_26)


	//   ....[0]....
.L_26:
        /*0084*/ 	.word	0x000002f0


	//   ....[1]....
        /*0088*/ 	.word	0x00000310


	//----- nvinfo : EIATTR_REQNTID
	.align		4
.L_27:
        /*008c*/ 	.byte	0x04, 0x10
        /*008e*/ 	.short	(.L_29 - .L_28)
.L_28:
        /*0090*/ 	.word	0x00000080
        /*0094*/ 	.word	0x00000001
        /*0098*/ 	.word	0x00000001


	//----- nvinfo : EIATTR_CBANK_PARAM_SIZE
	.align		4
.L_29:
        /*009c*/ 	.byte	0x03, 0x19
        /*009e*/ 	.short	0x0034


	//----- nvinfo : EIATTR_PARAM_CBANK
	.align		4
        /*00a0*/ 	.byte	0x04, 0x0a
        /*00a2*/ 	.short	(.L_31 - .L_30)
	.align		4
.L_30:
        /*00a4*/ 	.word	index@(.nv.constant0.triton_poi_fused__native_batch_norm_legit_no_training_relu_40)
        /*00a8*/ 	.short	0x0210
        /*00aa*/ 	.short	0x0034


	//----- nvinfo : EIATTR_SW_WAR
	.align		4
.L_31:
        /*00ac*/ 	.byte	0x04, 0x36
        /*00ae*/ 	.short	(.L_33 - .L_32)
.L_32:
        /*00b0*/ 	.word	0x00000008
.L_33:


//--------------------- .nv.callgraph             --------------------------
	.section	.nv.callgraph,"",@"SHT_CUDA_CALLGRAPH"
	.align	4
	.sectionentsize	8
	.align		4
        /*0000*/ 	.word	0x00000000
	.align		4
        /*0004*/ 	.word	0xffffffff
	.align		4
        /*0008*/ 	.word	0x00000000
	.align		4
        /*000c*/ 	.word	0xfffffffe
	.align		4
        /*0010*/ 	.word	0x00000000
	.align		4
        /*0014*/ 	.word	0xfffffffd
	.align		4
        /*0018*/ 	.word	0x00000000
	.align		4
        /*001c*/ 	.word	0xfffffffc


//--------------------- .nv.constant4             --------------------------
	.section	.nv.constant4,"a",@progbits
	.align	8
	.align		8
.nv.constant4:
        /*0000*/ 	.dword	_$_str
	.align		8
        /*0008*/ 	.dword	_$_str_$_2


//--------------------- .text.triton_poi_fused__native_batch_norm_legit_no_training_relu_40 --------------------------
	.section	.text.triton_poi_fused__native_batch_norm_legit_no_training_relu_40,"ax",@progbits
	.align	128
        .global         triton_poi_fused__native_batch_norm_legit_no_training_relu_40
        .type           triton_poi_fused__native_batch_norm_legit_no_training_relu_40,@function
        .size           triton_poi_fused__native_batch_norm_legit_no_training_relu_40,(.L_x_1 - triton_poi_fused__native_batch_norm_legit_no_training_relu_40)
        .other          triton_poi_fused__native_batch_norm_legit_no_training_relu_40,@"STO_CUDA_ENTRY STV_DEFAULT"
triton_poi_fused__native_batch_norm_legit_no_training_relu_40:
.text.triton_poi_fused__native_batch_norm_legit_no_training_relu_40:
[----:B------:R-:W0:Y:S01]  /*0000*/  LDC R1, c[0x0][0x28] ;  /* 0x00000a00ff017b82 */ /* 0x000e220000000800 */
[----:B------:R-:W1:Y:S07]  /*0010*/  S2R R0, SR_TID.X ;  /* 0x0000000000007919 */ /* 0x000e6e0000002100 */
[----:B------:R-:W2:Y:S01]  /*0020*/  LDC.64 R8, c[0x0][0x220] ;  /* 0x00008800ff087b82 */ /* 0x000ea20000000a00 */
[----:B------:R-:W-:Y:S01]  /*0030*/  HFMA2.MMA R14, -RZ, RZ, 0, 0 ;  /* 0x00000000ff0e7435 */ /* 0x000fe200000001ff */
[----:B------:R-:W-:Y:S01]  /*0040*/  ULDC.64 UR4, c[0x0][0x208] ;  /* 0x0000820000047ab9 */ /* 0x000fe20000000a00 */
[----:B------:R-:W3:Y:S05]  /*0050*/  S2R R3, SR_CTAID.X ;  /* 0x0000000000037919 */ /* 0x000eea0000002500 */
[----:B------:R-:W4:Y:S08]  /*0060*/  LDC.64 R4, c[0x0][0x210] ;  /* 0x00008400ff047b82 */ /* 0x000f300000000a00 */
[----:B------:R-:W5:Y:S08]  /*0070*/  LDC.64 R6, c[0x0][0x218] ;  /* 0x00008600ff067b82 */ /* 0x000f700000000a00 */
[----:B------:R-:W5:Y:S01]  /*0080*/  LDC.64 R10, c[0x0][0x228] ;  /* 0x00008a00ff0a7b82 */ /* 0x000f620000000a00 */
[----:B-1----:R-:W-:-:S07]  /*0090*/  LOP3.LUT R0, R0, 0x7f, RZ, 0xc0, !PT ;  /* 0x0000007f00007812 */ /* 0x002fce00078ec0ff */
[----:B------:R-:W1:Y:S01]  /*00a0*/  LDC.64 R12, c[0x0][0x230] ;  /* 0x00008c00ff0c7b82 */ /* 0x000e620000000a00 */
[----:B---3--:R-:W-:-:S04]  /*00b0*/  LEA R0, R3, R0, 0x7 ;  /* 0x0000000003007211 */ /* 0x008fc800078e38ff */
[C---:B------:R-:W-:Y:S01]  /*00c0*/  ISETP.GE.AND P0, PT, R0.reuse, 0x5a00, PT ;  /* 0x00005a000000780c */ /* 0x040fe20003f06270 */
[----:B------:R-:W-:-:S05]  /*00d0*/  IMAD.HI R2, R0, 0x66666667, RZ ;  /* 0x6666666700027827 */ /* 0x000fca00078e02ff */
[----:B------:R-:W-:-:S04]  /*00e0*/  SHF.R.U32.HI R3, RZ, 0x1f, R2 ;  /* 0x0000001fff037819 */ /* 0x000fc80000011602 */
[----:B------:R-:W-:-:S05]  /*00f0*/  LEA.HI.SX32 R3, R2, R3, 0x1a ;  /* 0x0000000302037211 */ /* 0x000fca00078fd2ff */
[----:B------:R-:W-:-:S04]  /*0100*/  IMAD R15, R3, -0xa0, R0 ;  /* 0xffffff60030f7824 */ /* 0x000fc800078e0200 */
[----:B--2---:R-:W-:-:S05]  /*0110*/  IMAD.WIDE R8, R15, 0x4, R8 ;  /* 0x000000040f087825 */ /* 0x004fca00078e0208 */
[----:B------:R2:W3:Y:S01]  /*0120*/  @!P0 LDG.E.EL R14, desc[UR4][R8.64] ;  /* 0x00000004080e8981 */ /* 0x0004e2000c2e1900 */
[----:B------:R-:W-:Y:S01]  /*0130*/  CS2R R2, SRZ ;  /* 0x0000000000027805 */ /* 0x000fe2000001ff00 */
[----:B----4-:R-:W-:-:S04]  /*0140*/  IMAD.WIDE R4, R0, 0x4, R4 ;  /* 0x0000000400047825 */ /* 0x010fc800078e0204 */
[C---:B-----5:R-:W-:Y:S01]  /*0150*/  IMAD.WIDE R6, R15.reuse, 0x4, R6 ;  /* 0x000000040f067825 */ /* 0x060fe200078e0206 */
[----:B------:R4:W5:Y:S03]  /*0160*/  @!P0 LDG.E R2, desc[UR4][R4.64] ;  /* 0x0000000404028981 */ /* 0x000966000c1e1900 */
[C---:B0-2---:R-:W-:Y:S01]  /*0170*/  IMAD.WIDE R8, R15.reuse, 0x4, R10 ;  /* 0x000000040f087825 */ /* 0x045fe200078e020a */
[----:B------:R0:W5:Y:S03]  /*0180*/  @!P0 LDG.E.EL R3, desc[UR4][R6.64] ;  /* 0x0000000406038981 */ /* 0x000166000c2e1900 */
[----:B-1----:R-:W-:Y:S01]  /*0190*/  IMAD.WIDE R10, R15, 0x4, R12 ;  /* 0x000000040f0a7825 */ /* 0x002fe200078e020c */
[----:B------:R-:W-:Y:S01]  /*01a0*/  CS2R R12, SRZ ;  /* 0x00000000000c7805 */ /* 0x000fe2000001ff00 */
[----:B----4-:R-:W1:Y:S05]  /*01b0*/  LDC.64 R4, c[0x0][0x238] ;  /* 0x00008e00ff047b82 */ /* 0x010e6a0000000a00 */
[----:B------:R-:W2:Y:S04]  /*01c0*/  @!P0 LDG.E.EL R12, desc[UR4][R8.64] ;  /* 0x00000004080c8981 */ /* 0x000ea8000c2e1900 */
[----:B------:R-:W2:Y:S01]  /*01d0*/  @!P0 LDG.E.EL R13, desc[UR4][R10.64] ;  /* 0x000000040a0d8981 */ /* 0x000ea2000c2e1900 */
[----:B0-----:R-:W-:Y:S01]  /*01e0*/  MOV R6, 0x3e800000 ;  /* 0x3e80000000067802 */ /* 0x001fe20000000f00 */
[----:B---3--:R-:W-:-:S04]  /*01f0*/  FADD R14, R14, 0.0010000000474974513054 ;  /* 0x3a83126f0e0e7421 */ /* 0x008fc80000000000 */
[----:B------:R-:W0:Y:S01]  /*0200*/  MUFU.SQRT R15, R14 ;  /* 0x0000000e000f7308 */ /* 0x000e220000002000 */
[----:B-----5:R-:W-:Y:S01]  /*0210*/  FADD R2, -R3, R2 ;  /* 0x0000000203027221 */ /* 0x020fe20000000100 */
[C---:B0-----:R-:W-:Y:S02]  /*0220*/  FSETP.GT.AND P1, PT, R15.reuse, 8.50705917302346158658e+37, PT ;  /* 0x7e8000000f00780b */ /* 0x041fe40003f24000 */
[----:B------:R-:W-:Y:S02]  /*0230*/  FSETP.GEU.AND P2, PT, R15, 1.175494350822287508e-38, PT ;  /* 0x008000000f00780b */ /* 0x000fe40003f4e000 */
[----:B------:R-:W-:-:S09]  /*0240*/  FSEL R6, R6, 1, P1 ;  /* 0x3f80000006067808 */ /* 0x000fd20000800000 */
[----:B------:R-:W-:Y:S02]  /*0250*/  @P1 FMUL R15, R15, 0.25 ;  /* 0x3e8000000f0f1820 */ /* 0x000fe40000400000 */
[----:B------:R-:W-:Y:S02]  /*0260*/  @!P2 FMUL R6, R6, 16777216 ;  /* 0x4b8000000606a820 */ /* 0x000fe40000400000 */
[----:B------:R-:W-:-:S06]  /*0270*/  @!P2 FMUL R15, R15, 16777216 ;  /* 0x4b8000000f0fa820 */ /* 0x000fcc0000400000 */
[----:B------:R-:W0:Y:S02]  /*0280*/  MUFU.RCP R15, R15 ;  /* 0x0000000f000f7308 */ /* 0x000e240000001000 */
[----:B0-----:R-:W-:-:S04]  /*0290*/  FMUL R3, R15, R6 ;  /* 0x000000060f037220 */ /* 0x001fc80000400000 */
[----:B------:R-:W-:-:S04]  /*02a0*/  FMUL R2, R2, R3 ;  /* 0x0000000302027220 */ /* 0x000fc80000400000 */
[----:B--2---:R-:W-:Y:S01]  /*02b0*/  FFMA R12, R2, R12, R13 ;  /* 0x0000000c020c7223 */ /* 0x004fe2000000000d */
[----:B-1----:R-:W-:-:S04]  /*02c0*/  IMAD.WIDE R2, R0, 0x4, R4 ;  /* 0x0000000400027825 */ /* 0x002fc800078e0204 */
[----:B------:R-:W-:-:S04]  /*02d0*/  FSETP.GEU.AND P1, PT, R12, RZ, PT ;  /* 0x000000ff0c00720b */ /* 0x000fc80003f2e000 */
[----:B------:R-:W-:Y:S01]  /*02e0*/  FSEL R5, R12, RZ, P1 ;  /* 0x000000ff0c057208 */ /* 0x000fe20000800000 */
[----:B------:R-:W-:Y:S08]  /*02f0*/  @P0 EXIT ;  /* 0x000000000000094d */ /* 0x000ff00003800000 */
[----:B------:R-:W-:Y:S01]  /*0300*/  STG.E desc[UR4][R2.64], R5 ;  /* 0x0000000502007986 */ /* 0x000fe2000c101904 */
[----:B------:R-:W-:Y:S05]  /*0310*/  EXIT ;  /* 0x000000000000794d */ /* 0x000fea0003800000 */
.L_x_0:
[----:B------:R-:W-:-:S00]  /*0320*/  BRA `(.L_x_0) ;  /* 0xfffffffc00fc7947 */ /* 0x000fc0000383ffff */
[----:B------:R-:W-:-:S00]  /*0330*/  NOP ;  /* 0x0000000000007918 */ /* 0x000fc00000000000 */
        /* <DEDUP_REMOVED lines=12> */
.L_x_1:


//--------------------- .nv.global.init           --------------------------
	.section	.nv.global.init,"aw",@progbits
.nv.global.init:
	.type		_$_str,@object
	.size		_$_str,(_$_str_$_2 - _$_str)
_$_str:
        /*0000*/ 	.byte	0x5f, 0x5f, 0x43, 0x55, 0x44, 0x41, 0x5f, 0x46, 0x54, 0x5a, 0x00
	.type		_$_str_$_2,@object
	.size		_$_str_$_2,(.L_1 - _$_str_$_2)
_$_str_$_2:
        /*000b*/ 	.byte	0x5f, 0x5f, 0x43, 0x55, 0x44, 0x41, 0x5f, 0x50, 0x52, 0x45, 0x43, 0x5f, 0x53, 0x51, 0x52, 0x54
        /*001b*/ 	.byte	0x00
.L_1:


//--------------------- .nv.constant0.triton_poi_fused__native_batch_norm_legit_no_training_relu_40 --------------------------
	.section	.nv.constant0.triton_poi_fused__native_batch_norm_legit_no_training_relu_40,"a",@progbits
	.sectionflags	@""
	.align	4
.nv.constant0.triton_poi_fused__native_batch_norm_legit_no_training_relu_40:
	.zero		580
